//
// Generated by NVIDIA NVVM Compiler
//
// Compiler Build ID: CL-36424714
// Cuda compilation tools, release 13.0, V13.0.88
// Based on NVVM 20.0.0
//

.version 9.0
.target sm_100
.address_size 64

	// .globl	_Z11global_scanPfS_
.extern .shared .align 16 .b8 sdata[];

.visible .entry _Z11global_scanPfS_(
	.param .u64 .ptr .align 1 _Z11global_scanPfS__param_0,
	.param .u64 .ptr .align 1 _Z11global_scanPfS__param_1
)
{
	.reg .pred 	%p<7>;
	.reg .b32 	%r<5>;
	.reg .b32 	%f<24>;
	.reg .b64 	%rd<14>;

	ld.param.u64 	%rd3, [_Z11global_scanPfS__param_0];
	ld.param.u64 	%rd4, [_Z11global_scanPfS__param_1];
	cvta.to.global.u64 	%rd1, %rd3;
	cvta.to.global.u64 	%rd5, %rd4;
	mov.u32 	%r1, %tid.x;
	mul.wide.u32 	%rd6, %r1, 4;
	add.s64 	%rd7, %rd5, %rd6;
	ld.global.f32 	%f10, [%rd7];
	add.s64 	%rd2, %rd1, %rd6;
	st.global.f32 	[%rd2], %f10;
	bar.sync 	0;
	setp.eq.s32 	%p1, %r1, 0;
	mov.f32 	%f20, 0f00000000;
	@%p1 bra 	$L__BB0_2;
	ld.global.f32 	%f11, [%rd2];
	add.s32 	%r2, %r1, -1;
	mul.wide.u32 	%rd8, %r2, 4;
	add.s64 	%rd9, %rd1, %rd8;
	ld.global.f32 	%f12, [%rd9];
	add.f32 	%f20, %f11, %f12;
$L__BB0_2:
	setp.eq.s32 	%p2, %r1, 0;
	bar.sync 	0;
	@%p2 bra 	$L__BB0_4;
	st.global.f32 	[%rd2], %f20;
	mov.f32 	%f20, 0f00000000;
$L__BB0_4:
	setp.lt.u32 	%p3, %r1, 2;
	@%p3 bra 	$L__BB0_6;
	ld.global.f32 	%f14, [%rd2];
	add.s32 	%r3, %r1, -2;
	mul.wide.u32 	%rd10, %r3, 4;
	add.s64 	%rd11, %rd1, %rd10;
	ld.global.f32 	%f15, [%rd11];
	add.f32 	%f20, %f14, %f15;
$L__BB0_6:
	setp.lt.u32 	%p4, %r1, 2;
	bar.sync 	0;
	@%p4 bra 	$L__BB0_8;
	st.global.f32 	[%rd2], %f20;
	mov.f32 	%f20, 0f00000000;
$L__BB0_8:
	setp.lt.u32 	%p5, %r1, 4;
	@%p5 bra 	$L__BB0_10;
	ld.global.f32 	%f17, [%rd2];
	add.s32 	%r4, %r1, -4;
	mul.wide.u32 	%rd12, %r4, 4;
	add.s64 	%rd13, %rd1, %rd12;
	ld.global.f32 	%f18, [%rd13];
	add.f32 	%f20, %f17, %f18;
$L__BB0_10:
	setp.lt.u32 	%p6, %r1, 4;
	bar.sync 	0;
	@%p6 bra 	$L__BB0_12;
	st.global.f32 	[%rd2], %f20;
$L__BB0_12:
	ret;

}
	// .globl	_Z10shmem_scanPfS_
.visible .entry _Z10shmem_scanPfS_(
	.param .u64 .ptr .align 1 _Z10shmem_scanPfS__param_0,
	.param .u64 .ptr .align 1 _Z10shmem_scanPfS__param_1
)
{
	.reg .pred 	%p<7>;
	.reg .b32 	%r<5>;
	.reg .b32 	%f<26>;
	.reg .b64 	%rd<9>;

	ld.param.u64 	%rd1, [_Z10shmem_scanPfS__param_0];
	ld.param.u64 	%rd2, [_Z10shmem_scanPfS__param_1];
	cvta.to.global.u64 	%rd3, %rd2;
	mov.u32 	%r1, %tid.x;
	mul.wide.u32 	%rd4, %r1, 4;
	add.s64 	%rd5, %rd3, %rd4;
	ld.global.f32 	%f1, [%rd5];
	shl.b32 	%r3, %r1, 2;
	mov.u32 	%r4, sdata;
	add.s32 	%r2, %r4, %r3;
	st.shared.f32 	[%r2], %f1;
	setp.eq.s32 	%p1, %r1, 0;
	mov.f32 	%f21, 0f00000000;
	@%p1 bra 	$L__BB1_2;
	ld.shared.f32 	%f13, [%r2+-4];
	add.f32 	%f21, %f1, %f13;
$L__BB1_2:
	setp.eq.s32 	%p2, %r1, 0;
	bar.sync 	0;
	@%p2 bra 	$L__BB1_4;
	st.shared.f32 	[%r2], %f21;
	mov.f32 	%f21, 0f00000000;
$L__BB1_4:
	setp.lt.u32 	%p3, %r1, 2;
	@%p3 bra 	$L__BB1_6;
	ld.shared.f32 	%f15, [%r2];
	ld.shared.f32 	%f16, [%r2+-8];
	add.f32 	%f21, %f15, %f16;
$L__BB1_6:
	setp.lt.u32 	%p4, %r1, 2;
	bar.sync 	0;
	@%p4 bra 	$L__BB1_8;
	st.shared.f32 	[%r2], %f21;
	mov.f32 	%f21, 0f00000000;
$L__BB1_8:
	setp.lt.u32 	%p5, %r1, 4;
	@%p5 bra 	$L__BB1_10;
	ld.shared.f32 	%f18, [%r2];
	ld.shared.f32 	%f19, [%r2+-16];
	add.f32 	%f21, %f18, %f19;
$L__BB1_10:
	setp.gt.u32 	%p6, %r1, 3;
	bar.sync 	0;
	@%p6 bra 	$L__BB1_12;
	ld.shared.f32 	%f21, [%r2];
	bra.uni 	$L__BB1_13;
$L__BB1_12:
	st.shared.f32 	[%r2], %f21;
$L__BB1_13:
	cvta.to.global.u64 	%rd6, %rd1;
	add.s64 	%rd8, %rd6, %rd4;
	st.global.f32 	[%rd8], %f21;
	ret;

}


// ===== COMPILED SASS (sm_100) =====

	.target	sm_100

	.elftype	@"ET_EXEC"


//--------------------- .note.nv.tkinfo           --------------------------
	.section	.note.nv.tkinfo,"",@"SHT_NOTE"
	.sectionflags	@"SHF_NOTE_NV_TKINFO"
	.tkinfo
        /*0018*/ 	.word	0x00000002
        /*0030*/ 	.string	""
        /*0030*/ 	.string	"ptxas"
        /*0030*/ 	.string	"Cuda compilation tools, release 13.0, V13.0.88"
        /*0030*/ 	.string	"Build cuda_13.0.r13.0/compiler.36424714_0"
        /*0030*/ 	.string	"-arch sm_100 -m 64 "



//--------------------- .note.nv.cuinfo           --------------------------
	.section	.note.nv.cuinfo,"",@"SHT_NOTE"
	.sectionflags	@"SHF_NOTE_NV_CUINFO"
        /*0018*/ 	.short	0x0002
        /*001a*/ 	.short	0x0064
        /*001c*/ 	.short	0x0082
	.zero		2


//--------------------- .nv.info                  --------------------------
	.section	.nv.info,"",@"SHT_CUDA_INFO"
	.align	4


	//----- nvinfo : EIATTR_REGCOUNT
	.align		4
        /*0000*/ 	.byte	0x04, 0x2f
        /*0002*/ 	.short	(.L_1 - .L_0)
	.align		4
.L_0:
        /*0004*/ 	.word	index@(_Z11global_scanPfS_)
        /*0008*/ 	.word	0x0000000e


	//----- nvinfo : EIATTR_FRAME_SIZE
	.align		4
.L_1:
        /*000c*/ 	.byte	0x04, 0x11
        /*000e*/ 	.short	(.L_3 - .L_2)
	.align		4
.L_2:
        /*0010*/ 	.word	index@(_Z11global_scanPfS_)
        /*0014*/ 	.word	0x00000000


	//----- nvinfo : EIATTR_REGCOUNT
	.align		4
.L_3:
        /*0018*/ 	.byte	0x04, 0x2f
        /*001a*/ 	.short	(.L_5 - .L_4)
	.align		4
.L_4:
        /*001c*/ 	.word	index@(_Z10shmem_scanPfS_)
        /*0020*/ 	.word	0x0000000c


	//----- nvinfo : EIATTR_FRAME_SIZE
	.align		4
.L_5:
        /*0024*/ 	.byte	0x04, 0x11
        /*0026*/ 	.short	(.L_7 - .L_6)
	.align		4
.L_6:
        /*0028*/ 	.word	index@(_Z10shmem_scanPfS_)
        /*002c*/ 	.word	0x00000000


	//----- nvinfo : EIATTR_MIN_STACK_SIZE
	.align		4
.L_7:
        /*0030*/ 	.byte	0x04, 0x12
        /*0032*/ 	.short	(.L_9 - .L_8)
	.align		4
.L_8:
        /*0034*/ 	.word	index@(_Z10shmem_scanPfS_)
        /*0038*/ 	.word	0x00000000


	//----- nvinfo : EIATTR_MIN_STACK_SIZE
	.align		4
.L_9:
        /*003c*/ 	.byte	0x04, 0x12
        /*003e*/ 	.short	(.L_11 - .L_10)
	.align		4
.L_10:
        /*0040*/ 	.word	index@(_Z11global_scanPfS_)
        /*0044*/ 	.word	0x00000000
.L_11:


//--------------------- .nv.compat                --------------------------
	.section	.nv.compat,"",@"SHT_CUDA_COMPAT_INFO"
	.align	4
        /*0000*/ 	.byte	0x02, 0x09, 0x00, 0x00, 0x02, 0x02, 0x01, 0x00, 0x02, 0x05, 0x05, 0x00, 0x03, 0x07, 0x01, 0x01
        /*0010*/ 	.byte	0x02, 0x03, 0x00, 0x00, 0x02, 0x06, 0x01, 0x00, 0x04, 0x0b, 0x08, 0x00, 0x09, 0x00, 0x00, 0x00
        /*0020*/ 	.byte	0x00, 0x00, 0x00, 0x00


//--------------------- .nv.info._Z10shmem_scanPfS_ --------------------------
	.section	.nv.info._Z10shmem_scanPfS_,"",@"SHT_CUDA_INFO"
	.sectionflags	@""
	.align	4


	//----- nvinfo : EIATTR_CUDA_API_VERSION
	.align		4
        /*0000*/ 	.byte	0x04, 0x37
        /*0002*/ 	.short	(.L_13 - .L_12)
.L_12:
        /*0004*/ 	.word	0x00000082


	//----- nvinfo : EIATTR_KPARAM_INFO
	.align		4
.L_13:
        /*0008*/ 	.byte	0x04, 0x17
        /*000a*/ 	.short	(.L_15 - .L_14)
.L_14:
        /*000c*/ 	.word	0x00000000
        /*0010*/ 	.short	0x0001
        /*0012*/ 	.short	0x0008
        /*0014*/ 	.byte	0x00, 0xf5, 0x21, 0x00


	//----- nvinfo : EIATTR_KPARAM_INFO
	.align		4
.L_15:
        /*0018*/ 	.byte	0x04, 0x17
        /*001a*/ 	.short	(.L_17 - .L_16)
.L_16:
        /*001c*/ 	.word	0x00000000
        /*0020*/ 	.short	0x0000
        /*0022*/ 	.short	0x0000
        /*0024*/ 	.byte	0x00, 0xf5, 0x21, 0x00


	//----- nvinfo : EIATTR_SPARSE_MMA_MASK
	.align		4
.L_17:
        /*0028*/ 	.byte	0x03, 0x50
        /*002a*/ 	.short	0x0000


	//----- nvinfo : EIATTR_MAXREG_COUNT
	.align		4
        /*002c*/ 	.byte	0x03, 0x1b
        /*002e*/ 	.short	0x00ff


	//----- nvinfo : EIATTR_NUM_BARRIERS
	.align		4
        /*0030*/ 	.byte	0x02, 0x4c
        /*0032*/ 	.byte	0x01
	.zero		1


	//----- nvinfo : EIATTR_MERCURY_ISA_VERSION
	.align		4
        /*0034*/ 	.byte	0x03, 0x5f
        /*0036*/ 	.short	0x0101


	//----- nvinfo : EIATTR_VRC_CTA_INIT_COUNT
	.align		4
        /*0038*/ 	.byte	0x02, 0x4a
	.zero		1
	.zero		1


	//----- nvinfo : EIATTR_EXIT_INSTR_OFFSETS
	.align		4
        /*003c*/ 	.byte	0x04, 0x1c
        /*003e*/ 	.short	(.L_19 - .L_18)


	//   ....[0]....
.L_18:
        /*0040*/ 	.word	0x00000240


	//----- nvinfo : EIATTR_CBANK_PARAM_SIZE
	.align		4
.L_19:
        /*0044*/ 	.byte	0x03, 0x19
        /*0046*/ 	.short	0x0010


	//----- nvinfo : EIATTR_PARAM_CBANK
	.align		4
        /*0048*/ 	.byte	0x04, 0x0a
        /*004a*/ 	.short	(.L_21 - .L_20)
	.align		4
.L_20:
        /*004c*/ 	.word	index@(.nv.constant0._Z10shmem_scanPfS_)
        /*0050*/ 	.short	0x0380
        /*0052*/ 	.short	0x0010


	//----- nvinfo : EIATTR_SW_WAR
	.align		4
.L_21:
        /*0054*/ 	.byte	0x04, 0x36
        /*0056*/ 	.short	(.L_23 - .L_22)
.L_22:
        /*0058*/ 	.word	0x00000008
.L_23:


//--------------------- .nv.info._Z11global_scanPfS_ --------------------------
	.section	.nv.info._Z11global_scanPfS_,"",@"SHT_CUDA_INFO"
	.sectionflags	@""
	.align	4


	//----- nvinfo : EIATTR_CUDA_API_VERSION
	.align		4
        /*0000*/ 	.byte	0x04, 0x37
        /*0002*/ 	.short	(.L_25 - .L_24)
.L_24:
        /*0004*/ 	.word	0x00000082


	//----- nvinfo : EIATTR_KPARAM_INFO
	.align		4
.L_25:
        /*0008*/ 	.byte	0x04, 0x17
        /*000a*/ 	.short	(.L_27 - .L_26)
.L_26:
        /*000c*/ 	.word	0x00000000
        /*0010*/ 	.short	0x0001
        /*0012*/ 	.short	0x0008
        /*0014*/ 	.byte	0x00, 0xf5, 0x21, 0x00


	//----- nvinfo : EIATTR_KPARAM_INFO
	.align		4
.L_27:
        /*0018*/ 	.byte	0x04, 0x17
        /*001a*/ 	.short	(.L_29 - .L_28)
.L_28:
        /*001c*/ 	.word	0x00000000
        /*0020*/ 	.short	0x0000
        /*0022*/ 	.short	0x0000
        /*0024*/ 	.byte	0x00, 0xf5, 0x21, 0x00


	//----- nvinfo : EIATTR_SPARSE_MMA_MASK
	.align		4
.L_29:
        /*0028*/ 	.byte	0x03, 0x50
        /*002a*/ 	.short	0x0000


	//----- nvinfo : EIATTR_MAXREG_COUNT
	.align		4
        /*002c*/ 	.byte	0x03, 0x1b
        /*002e*/ 	.short	0x00ff


	//----- nvinfo : EIATTR_NUM_BARRIERS
	.align		4
        /*0030*/ 	.byte	0x02, 0x4c
        /*0032*/ 	.byte	0x01
	.zero		1


	//----- nvinfo : EIATTR_MERCURY_ISA_VERSION
	.align		4
        /*0034*/ 	.byte	0x03, 0x5f
        /*0036*/ 	.short	0x0101


	//----- nvinfo : EIATTR_VRC_CTA_INIT_COUNT
	.align		4
        /*0038*/ 	.byte	0x02, 0x4a
	.zero		1
	.zero		1


	//----- nvinfo : EIATTR_EXIT_INSTR_OFFSETS
	.align		4
        /*003c*/ 	.byte	0x04, 0x1c
        /*003e*/ 	.short	(.L_31 - .L_30)


	//   ....[0]....
.L_30:
        /*0040*/ 	.word	0x000002d0


	//   ....[1]....
        /*0044*/ 	.word	0x000002f0


	//----- nvinfo : EIATTR_CRS_STACK_SIZE
	.align		4
.L_31:
        /*0048*/ 	.byte	0x04, 0x1e
        /*004a*/ 	.short	(.L_33 - .L_32)
.L_32:
        /*004c*/ 	.word	0x00000000


	//----- nvinfo : EIATTR_CBANK_PARAM_SIZE
	.align		4
.L_33:
        /*0050*/ 	.byte	0x03, 0x19
        /*0052*/ 	.short	0x0010


	//----- nvinfo : EIATTR_PARAM_CBANK
	.align		4
        /*0054*/ 	.byte	0x04, 0x0a
        /*0056*/ 	.short	(.L_35 - .L_34)
	.align		4
.L_34:
        /*0058*/ 	.word	index@(.nv.constant0._Z11global_scanPfS_)
        /*005c*/ 	.short	0x0380
        /*005e*/ 	.short	0x0010


	//----- nvinfo : EIATTR_SW_WAR
	.align		4
.L_35:
        /*0060*/ 	.byte	0x04, 0x36
        /*0062*/ 	.short	(.L_37 - .L_36)
.L_36:
        /*0064*/ 	.word	0x00000008
.L_37:


//--------------------- .nv.callgraph             --------------------------
	.section	.nv.callgraph,"",@"SHT_CUDA_CALLGRAPH"
	.align	4
	.sectionentsize	8
	.align		4
        /*0000*/ 	.word	0x00000000
	.align		4
        /*0004*/ 	.word	0xffffffff
	.align		4
        /*0008*/ 	.word	0x00000000
	.align		4
        /*000c*/ 	.word	0xfffffffe
	.align		4
        /*0010*/ 	.word	0x00000000
	.align		4
        /*0014*/ 	.word	0xfffffffd
	.align		4
        /*0018*/ 	.word	0x00000000
	.align		4
        /*001c*/ 	.word	0xfffffffc


//--------------------- .text._Z10shmem_scanPfS_  --------------------------
	.section	.text._Z10shmem_scanPfS_,"ax",@progbits
	.align	128
        .global         _Z10shmem_scanPfS_
        .type           _Z10shmem_scanPfS_,@function
        .size           _Z10shmem_scanPfS_,(.L_x_8 - _Z10shmem_scanPfS_)
        .other          _Z10shmem_scanPfS_,@"STO_CUDA_ENTRY STV_DEFAULT"
_Z10shmem_scanPfS_:
.text._Z10shmem_scanPfS_:
[----:B------:R-:W-:Y:S01]  /*0000*/  LDC R1, c[0x0][0x37c] ;  /* 0x0000df00ff017b82 */ /* 0x000fe20000000800 */
[----:B------:R-:W0:Y:S07]  /*0010*/  S2R R9, SR_TID.X ;  /* 0x0000000000097919 */ /* 0x000e2e0000002100 */
[----:B------:R-:W0:Y:S01]  /*0020*/  LDC.64 R2, c[0x0][0x388] ;  /* 0x0000e200ff027b82 */ /* 0x000e220000000a00 */
[----:B------:R-:W1:Y:S01]  /*0030*/  LDCU.64 UR6, c[0x0][0x358] ;  /* 0x00006b00ff0677ac */ /* 0x000e620008000a00 */
[----:B0-----:R-:W-:-:S06]  /*0040*/  IMAD.WIDE.U32 R2, R9, 0x4, R2 ;  /* 0x0000000409027825 */ /* 0x001fcc00078e0002 */
[----:B-1----:R-:W2:Y:S01]  /*0050*/  LDG.E R2, desc[UR6][R2.64] ;  /* 0x0000000602027981 */ /* 0x002ea2000c1e1900 */
[----:B------:R-:W0:Y:S01]  /*0060*/  S2UR UR5, SR_CgaCtaId ;  /* 0x00000000000579c3 */ /* 0x000e220000008800 */
[----:B------:R-:W-:Y:S01]  /*0070*/  UMOV UR4, 0x400 ;  /* 0x0000040000047882 */ /* 0x000fe20000000000 */
[C---:B------:R-:W-:Y:S01]  /*0080*/  ISETP.NE.AND P2, PT, R9.reuse, RZ, PT ;  /* 0x000000ff0900720c */ /* 0x040fe20003f45270 */
[----:B------:R-:W-:Y:S01]  /*0090*/  HFMA2 R0, -RZ, RZ, 0, 0 ;  /* 0x00000000ff007431 */ /* 0x000fe200000001ff */
[C---:B------:R-:W-:Y:S02]  /*00a0*/  ISETP.GE.U32.AND P1, PT, R9.reuse, 0x2, PT ;  /* 0x000000020900780c */ /* 0x040fe40003f26070 */
[----:B------:R-:W-:Y:S01]  /*00b0*/  ISETP.GE.U32.AND P0, PT, R9, 0x4, PT ;  /* 0x000000040900780c */ /* 0x000fe20003f06070 */
[----:B0-----:R-:W-:-:S06]  /*00c0*/  ULEA UR4, UR5, UR4, 0x18 ;  /* 0x0000000405047291 */ /* 0x001fcc000f8ec0ff */
[----:B------:R-:W-:-:S05]  /*00d0*/  LEA R5, R9, UR4, 0x2 ;  /* 0x0000000409057c11 */ /* 0x000fca000f8e10ff */
[----:B------:R-:W0:Y:S04]  /*00e0*/  @P2 LDS R7, [R5+-0x4] ;  /* 0xfffffc0005072984 */ /* 0x000e280000000800 */
[----:B--2---:R-:W-:Y:S01]  /*00f0*/  STS [R5], R2 ;  /* 0x0000000205007388 */ /* 0x004fe20000000800 */
[----:B0-----:R-:W-:Y:S01]  /*0100*/  @P2 FADD R0, R2, R7 ;  /* 0x0000000702002221 */ /* 0x001fe20000000000 */
[----:B------:R-:W-:Y:S06]  /*0110*/  BAR.SYNC.DEFER_BLOCKING 0x0 ;  /* 0x0000000000007b1d */ /* 0x000fec0000010000 */
[----:B------:R0:W-:Y:S04]  /*0120*/  @P2 STS [R5], R0 ;  /* 0x0000000005002388 */ /* 0x0001e80000000800 */
[----:B------:R-:W-:Y:S04]  /*0130*/  @P1 LDS R3, [R5+-0x8] ;  /* 0xfffff80005031984 */ /* 0x000fe80000000800 */
[----:B------:R-:W1:Y:S01]  /*0140*/  @P1 LDS R4, [R5] ;  /* 0x0000000005041984 */ /* 0x000e620000000800 */
[----:B0-----:R-:W-:Y:S01]  /*0150*/  @P2 MOV R0, RZ ;  /* 0x000000ff00002202 */ /* 0x001fe20000000f00 */
[----:B------:R-:W-:Y:S01]  /*0160*/  BAR.SYNC.DEFER_BLOCKING 0x0 ;  /* 0x0000000000007b1d */ /* 0x000fe20000010000 */
[----:B------:R-:W-:Y:S01]  /*0170*/  ISETP.GT.U32.AND P2, PT, R9, 0x3, PT ;  /* 0x000000030900780c */ /* 0x000fe20003f44070 */
[----:B-1----:R-:W-:-:S04]  /*0180*/  @P1 FADD R0, R3, R4 ;  /* 0x0000000403001221 */ /* 0x002fc80000000000 */
[----:B------:R-:W-:Y:S04]  /*0190*/  @P0 LDS R3, [R5+-0x10] ;  /* 0xfffff00005030984 */ /* 0x000fe80000000800 */
[----:B------:R0:W-:Y:S04]  /*01a0*/  @P1 STS [R5], R0 ;  /* 0x0000000005001388 */ /* 0x0001e80000000800 */
[----:B------:R-:W1:Y:S01]  /*01b0*/  @P0 LDS R2, [R5] ;  /* 0x0000000005020984 */ /* 0x000e620000000800 */
[----:B0-----:R-:W-:Y:S01]  /*01c0*/  @P1 MOV R0, RZ ;  /* 0x000000ff00001202 */ /* 0x001fe20000000f00 */
[----:B-1----:R-:W-:Y:S01]  /*01d0*/  @P0 FADD R0, R3, R2 ;  /* 0x0000000203000221 */ /* 0x002fe20000000000 */
[----:B------:R-:W-:Y:S08]  /*01e0*/  BAR.SYNC.DEFER_BLOCKING 0x0 ;  /* 0x0000000000007b1d */ /* 0x000ff00000010000 */
[----:B------:R-:W0:Y:S01]  /*01f0*/  LDC.64 R2, c[0x0][0x380] ;  /* 0x0000e000ff027b82 */ /* 0x000e220000000a00 */
[----:B------:R-:W1:Y:S01]  /*0200*/  @!P2 LDS R0, [R5] ;  /* 0x000000000500a984 */ /* 0x000e620000000800 */
[----:B0-----:R-:W-:-:S03]  /*0210*/  IMAD.WIDE.U32 R2, R9, 0x4, R2 ;  /* 0x0000000409027825 */ /* 0x001fc600078e0002 */
[----:B------:R-:W-:Y:S04]  /*0220*/  @P2 STS [R5], R0 ;  /* 0x0000000005002388 */ /* 0x000fe80000000800 */
[----:B-1----:R-:W-:Y:S01]  /*0230*/  STG.E desc[UR6][R2.64], R0 ;  /* 0x0000000002007986 */ /* 0x002fe2000c101906 */
[----:B------:R-:W-:Y:S05]  /*0240*/  EXIT ;  /* 0x000000000000794d */ /* 0x000fea0003800000 */
.L_x_0:
[----:B------:R-:W-:-:S00]  /*0250*/  BRA `(.L_x_0) ;  /* 0xfffffffc00fc7947 */ /* 0x000fc0000383ffff */
[----:B------:R-:W-:-:S00]  /*0260*/  NOP ;  /* 0x0000000000007918 */ /* 0x000fc00000000000 */
        /* <DEDUP_REMOVED lines=9> */
.L_x_8:


//--------------------- .text._Z11global_scanPfS_ --------------------------
	.section	.text._Z11global_scanPfS_,"ax",@progbits
	.align	128
        .global         _Z11global_scanPfS_
        .type           _Z11global_scanPfS_,@function
        .size           _Z11global_scanPfS_,(.L_x_9 - _Z11global_scanPfS_)
        .other          _Z11global_scanPfS_,@"STO_CUDA_ENTRY STV_DEFAULT"
_Z11global_scanPfS_:
.text._Z11global_scanPfS_:
[----:B------:R-:W-:Y:S01]  /*0000*/  LDC R1, c[0x0][0x37c] ;  /* 0x0000df00ff017b82 */ /* 0x000fe20000000800 */
[----:B------:R-:W0:Y:S07]  /*0010*/  S2R R11, SR_TID.X ;  /* 0x00000000000b7919 */ /* 0x000e2e0000002100 */
[----:B------:R-:W0:Y:S01]  /*0020*/  LDC.64 R4, c[0x0][0x388] ;  /* 0x0000e200ff047b82 */ /* 0x000e220000000a00 */
[----:B------:R-:W1:Y:S07]  /*0030*/  LDCU.64 UR4, c[0x0][0x358] ;  /* 0x00006b00ff0477ac */ /* 0x000e6e0008000a00 */
[----:B------:R-:W2:Y:S01]  /*0040*/  LDC.64 R6, c[0x0][0x380] ;  /* 0x0000e000ff067b82 */ /* 0x000ea20000000a00 */
[----:B0-----:R-:W-:-:S06]  /*0050*/  IMAD.WIDE.U32 R4, R11, 0x4, R4 ;  /* 0x000000040b047825 */ /* 0x001fcc00078e0004 */
[----:B-1----:R-:W3:Y:S01]  /*0060*/  LDG.E R5, desc[UR4][R4.64] ;  /* 0x0000000404057981 */ /* 0x002ee2000c1e1900 */
[C---:B------:R-:W-:Y:S01]  /*0070*/  ISETP.NE.AND P0, PT, R11.reuse, RZ, PT ;  /* 0x000000ff0b00720c */ /* 0x040fe20003f05270 */
[C---:B--2---:R-:W-:Y:S01]  /*0080*/  IMAD.WIDE.U32 R2, R11.reuse, 0x4, R6 ;  /* 0x000000040b027825 */ /* 0x044fe200078e0006 */
[----:B------:R-:W-:Y:S03]  /*0090*/  BSSY.RECONVERGENT B0, `(.L_x_1) ;  /* 0x000000c000007945 */ /* 0x000fe60003800200 */
[----:B------:R-:W-:Y:S01]  /*00a0*/  HFMA2 R9, -RZ, RZ, 0, 0 ;  /* 0x00000000ff097431 */ /* 0x000fe200000001ff */
[C---:B------:R-:W-:Y:S02]  /*00b0*/  ISETP.GE.U32.AND P1, PT, R11.reuse, 0x2, PT ;  /* 0x000000020b00780c */ /* 0x040fe40003f26070 */
[----:B------:R-:W-:Y:S01]  /*00c0*/  ISETP.GE.U32.AND P2, PT, R11, 0x4, PT ;  /* 0x000000040b00780c */ /* 0x000fe20003f46070 */
[----:B---3--:R0:W-:Y:S01]  /*00d0*/  STG.E desc[UR4][R2.64], R5 ;  /* 0x0000000502007986 */ /* 0x0081e2000c101904 */
[----:B------:R-:W-:Y:S06]  /*00e0*/  BAR.SYNC.DEFER_BLOCKING 0x0 ;  /* 0x0000000000007b1d */ /* 0x000fec0000010000 */
[----:B------:R-:W-:Y:S05]  /*00f0*/  @!P0 BRA `(.L_x_2) ;  /* 0x0000000000148947 */ /* 0x000fea0003800000 */
[----:B0-----:R-:W-:Y:S01]  /*0100*/  IADD3 R5, PT, PT, R11, -0x1, RZ ;  /* 0xffffffff0b057810 */ /* 0x001fe20007ffe0ff */
[----:B------:R-:W2:Y:S04]  /*0110*/  LDG.E R9, desc[UR4][R2.64] ;  /* 0x0000000402097981 */ /* 0x000ea8000c1e1900 */
[----:B------:R-:W-:-:S06]  /*0120*/  IMAD.WIDE.U32 R4, R5, 0x4, R6 ;  /* 0x0000000405047825 */ /* 0x000fcc00078e0006 */
[----:B------:R-:W2:Y:S02]  /*0130*/  LDG.E R4, desc[UR4][R4.64] ;  /* 0x0000000404047981 */ /* 0x000ea4000c1e1900 */
[----:B--2---:R-:W-:-:S07]  /*0140*/  FADD R9, R9, R4 ;  /* 0x0000000409097221 */ /* 0x004fce0000000000 */
.L_x_2:
[----:B------:R-:W-:Y:S05]  /*0150*/  BSYNC.RECONVERGENT B0 ;  /* 0x0000000000007941 */ /* 0x000fea0003800200 */
.L_x_1:
[----:B------:R-:W-:Y:S06]  /*0160*/  BAR.SYNC.DEFER_BLOCKING 0x0 ;  /* 0x0000000000007b1d */ /* 0x000fec0000010000 */
[----:B------:R-:W-:Y:S01]  /*0170*/  BSSY.RECONVERGENT B0, `(.L_x_3) ;  /* 0x0000009000007945 */ /* 0x000fe20003800200 */
[----:B------:R1:W-:Y:S02]  /*0180*/  @P0 STG.E desc[UR4][R2.64], R9 ;  /* 0x0000000902000986 */ /* 0x0003e4000c101904 */
[----:B-1----:R-:W-:Y:S01]  /*0190*/  @P0 MOV R9, RZ ;  /* 0x000000ff00090202 */ /* 0x002fe20000000f00 */
[----:B------:R-:W-:Y:S06]  /*01a0*/  @!P1 BRA `(.L_x_4) ;  /* 0x0000000000149947 */ /* 0x000fec0003800000 */
[----:B0-----:R-:W-:Y:S01]  /*01b0*/  IADD3 R5, PT, PT, R11, -0x2, RZ ;  /* 0xfffffffe0b057810 */ /* 0x001fe20007ffe0ff */
[----:B------:R-:W2:Y:S04]  /*01c0*/  LDG.E R9, desc[UR4][R2.64] ;  /* 0x0000000402097981 */ /* 0x000ea8000c1e1900 */
[----:B------:R-:W-:-:S06]  /*01d0*/  IMAD.WIDE.U32 R4, R5, 0x4, R6 ;  /* 0x0000000405047825 */ /* 0x000fcc00078e0006 */
[----:B------:R-:W2:Y:S02]  /*01e0*/  LDG.E R4, desc[UR4][R4.64] ;  /* 0x0000000404047981 */ /* 0x000ea4000c1e1900 */
[----:B--2---:R-:W-:-:S07]  /*01f0*/  FADD R9, R4, R9 ;  /* 0x0000000904097221 */ /* 0x004fce0000000000 */
.L_x_4:
[----:B------:R-:W-:Y:S05]  /*0200*/  BSYNC.RECONVERGENT B0 ;  /* 0x0000000000007941 */ /* 0x000fea0003800200 */
.L_x_3:
        /* <DEDUP_REMOVED lines=10> */
.L_x_6:
[----:B------:R-:W-:Y:S05]  /*02b0*/  BSYNC.RECONVERGENT B0 ;  /* 0x0000000000007941 */ /* 0x000fea0003800200 */
.L_x_5:
[----:B------:R-:W-:Y:S06]  /*02c0*/  BAR.SYNC.DEFER_BLOCKING 0x0 ;  /* 0x0000000000007b1d */ /* 0x000fec0000010000 */
[----:B------:R-:W-:Y:S05]  /*02d0*/  @!P2 EXIT ;  /* 0x000000000000a94d */ /* 0x000fea0003800000 */
[----:B------:R-:W-:Y:S01]  /*02e0*/  STG.E desc[UR4][R2.64], R9 ;  /* 0x0000000902007986 */ /* 0x000fe2000c101904 */
[----:B------:R-:W-:Y:S05]  /*02f0*/  EXIT ;  /* 0x000000000000794d */ /* 0x000fea0003800000 */
.L_x_7:
        /* <DEDUP_REMOVED lines=16> */
.L_x_9:


//--------------------- .nv.shared._Z10shmem_scanPfS_ --------------------------
	.section	.nv.shared._Z10shmem_scanPfS_,"aw",@nobits
	.sectionflags	@""
	.align	16
	.zero		1024


//--------------------- .nv.shared.reserved.0     --------------------------
	.section	.nv.shared.reserved.0,"aw",@nobits
	.weak		__nv_reservedSMEM_offset_0_alias
	.size		__nv_reservedSMEM_offset_0_alias, 0, 64
	.other		__nv_reservedSMEM_offset_0_alias,@"STO_CUDA_RESERVED_SHARED STV_DEFAULT"
__nv_reservedSMEM_offset_0_alias:
	.zero		0
	.zero		64


//--------------------- .nv.shared._Z11global_scanPfS_ --------------------------
	.section	.nv.shared._Z11global_scanPfS_,"aw",@nobits
	.sectionflags	@""
	.align	16
	.zero		1024


//--------------------- .nv.constant0._Z10shmem_scanPfS_ --------------------------
	.section	.nv.constant0._Z10shmem_scanPfS_,"a",@progbits
	.sectionflags	@""
	.align	4
.nv.constant0._Z10shmem_scanPfS_:
	.zero		912


//--------------------- .nv.constant0._Z11global_scanPfS_ --------------------------
	.section	.nv.constant0._Z11global_scanPfS_,"a",@progbits
	.sectionflags	@""
	.align	4
.nv.constant0._Z11global_scanPfS_:
	.zero		912


//--------------------- SYMBOLS --------------------------

	.type		.nv.reservedSmem.offset0,@object
	.size		.nv.reservedSmem.offset0,0x4
	.type		.nv.reservedSmem.cap,@object
	.size		.nv.reservedSmem.cap,0x4
